//
// Generated by NVIDIA NVVM Compiler
//
// Compiler Build ID: CL-36424714
// Cuda compilation tools, release 13.0, V13.0.88
// Based on NVVM 20.0.0
//

.version 9.0
.target sm_100
.address_size 64

	// .globl	_Z6reducePiS_i
.extern .shared .align 16 .b8 shared[];

.visible .entry _Z6reducePiS_i(
	.param .u64 .ptr .align 1 _Z6reducePiS_i_param_0,
	.param .u64 .ptr .align 1 _Z6reducePiS_i_param_1,
	.param .u32 _Z6reducePiS_i_param_2
)
{
	.reg .pred 	%p<7>;
	.reg .b32 	%r<56>;
	.reg .b64 	%rd<7>;

	ld.param.u64 	%rd2, [_Z6reducePiS_i_param_0];
	ld.param.u64 	%rd3, [_Z6reducePiS_i_param_1];
	ld.param.u32 	%r22, [_Z6reducePiS_i_param_2];
	mov.u32 	%r23, %ctaid.x;
	mov.u32 	%r1, %ntid.x;
	mov.u32 	%r2, %tid.x;
	mad.lo.s32 	%r49, %r23, %r1, %r2;
	shr.s32 	%r24, %r22, 31;
	shr.u32 	%r25, %r24, 30;
	add.s32 	%r26, %r22, %r25;
	shr.s32 	%r4, %r26, 2;
	setp.ge.s32 	%p1, %r49, %r4;
	mov.b32 	%r54, 0;
	@%p1 bra 	$L__BB0_3;
	mov.u32 	%r28, %nctaid.x;
	mul.lo.s32 	%r5, %r1, %r28;
	cvta.to.global.u64 	%rd1, %rd2;
	mov.b32 	%r54, 0;
$L__BB0_2:
	mul.wide.s32 	%rd4, %r49, 16;
	add.s64 	%rd5, %rd1, %rd4;
	ld.global.v4.u32 	{%r29, %r30, %r31, %r32}, [%rd5];
	add.s32 	%r33, %r29, %r54;
	add.s32 	%r34, %r33, %r30;
	add.s32 	%r35, %r34, %r31;
	add.s32 	%r54, %r35, %r32;
	add.s32 	%r49, %r49, %r5;
	setp.lt.s32 	%p2, %r49, %r4;
	@%p2 bra 	$L__BB0_2;
$L__BB0_3:
	mov.u32 	%r36, %tid.y;
	mov.u32 	%r37, %tid.z;
	mov.u32 	%r38, %ntid.y;
	mad.lo.s32 	%r39, %r37, %r38, %r36;
	mul.lo.s32 	%r11, %r39, %r1;
	add.s32 	%r12, %r11, %r2;
	mul.lo.s32 	%r40, %r1, %r38;
	mov.u32 	%r41, %ntid.z;
	mul.lo.s32 	%r52, %r40, %r41;
	setp.lt.u32 	%p3, %r52, 2;
	@%p3 bra 	$L__BB0_8;
	shl.b32 	%r42, %r12, 2;
	mov.u32 	%r43, shared;
	add.s32 	%r14, %r43, %r42;
$L__BB0_5:
	shr.u32 	%r17, %r52, 1;
	st.shared.u32 	[%r14], %r54;
	barrier.sync 	0;
	setp.le.u32 	%p4, %r17, %r12;
	@%p4 bra 	$L__BB0_7;
	shl.b32 	%r44, %r17, 2;
	add.s32 	%r45, %r14, %r44;
	ld.shared.u32 	%r46, [%r45];
	add.s32 	%r54, %r46, %r54;
$L__BB0_7:
	barrier.sync 	0;
	setp.gt.u32 	%p5, %r52, 3;
	mov.u32 	%r52, %r17;
	@%p5 bra 	$L__BB0_5;
$L__BB0_8:
	or.b32  	%r47, %r11, %r2;
	setp.ne.s32 	%p6, %r47, 0;
	@%p6 bra 	$L__BB0_10;
	cvta.to.global.u64 	%rd6, %rd3;
	atom.global.add.u32 	%r48, [%rd6], %r54;
$L__BB0_10:
	ret;

}


// ===== COMPILED SASS (sm_100) =====

	.target	sm_100

	.elftype	@"ET_EXEC"


//--------------------- .note.nv.tkinfo           --------------------------
	.section	.note.nv.tkinfo,"",@"SHT_NOTE"
	.sectionflags	@"SHF_NOTE_NV_TKINFO"
	.tkinfo
        /*0018*/ 	.word	0x00000002
        /*0030*/ 	.string	""
        /*0030*/ 	.string	"ptxas"
        /*0030*/ 	.string	"Cuda compilation tools, release 13.0, V13.0.88"
        /*0030*/ 	.string	"Build cuda_13.0.r13.0/compiler.36424714_0"
        /*0030*/ 	.string	"-arch sm_100 -m 64 "



//--------------------- .note.nv.cuinfo           --------------------------
	.section	.note.nv.cuinfo,"",@"SHT_NOTE"
	.sectionflags	@"SHF_NOTE_NV_CUINFO"
        /*0018*/ 	.short	0x0002
        /*001a*/ 	.short	0x0064
        /*001c*/ 	.short	0x0082
	.zero		2


//--------------------- .nv.info                  --------------------------
	.section	.nv.info,"",@"SHT_CUDA_INFO"
	.align	4


	//----- nvinfo : EIATTR_REGCOUNT
	.align		4
        /*0000*/ 	.byte	0x04, 0x2f
        /*0002*/ 	.short	(.L_1 - .L_0)
	.align		4
.L_0:
        /*0004*/ 	.word	index@(_Z6reducePiS_i)
        /*0008*/ 	.word	0x00000012


	//----- nvinfo : EIATTR_FRAME_SIZE
	.align		4
.L_1:
        /*000c*/ 	.byte	0x04, 0x11
        /*000e*/ 	.short	(.L_3 - .L_2)
	.align		4
.L_2:
        /*0010*/ 	.word	index@(_Z6reducePiS_i)
        /*0014*/ 	.word	0x00000000


	//----- nvinfo : EIATTR_MIN_STACK_SIZE
	.align		4
.L_3:
        /*0018*/ 	.byte	0x04, 0x12
        /*001a*/ 	.short	(.L_5 - .L_4)
	.align		4
.L_4:
        /*001c*/ 	.word	index@(_Z6reducePiS_i)
        /*0020*/ 	.word	0x00000000
.L_5:


//--------------------- .nv.compat                --------------------------
	.section	.nv.compat,"",@"SHT_CUDA_COMPAT_INFO"
	.align	4
        /*0000*/ 	.byte	0x02, 0x09, 0x00, 0x00, 0x02, 0x02, 0x01, 0x00, 0x02, 0x05, 0x05, 0x00, 0x03, 0x07, 0x01, 0x01
        /*0010*/ 	.byte	0x02, 0x03, 0x00, 0x00, 0x02, 0x06, 0x01, 0x00, 0x04, 0x0b, 0x08, 0x00, 0x09, 0x00, 0x00, 0x00
        /*0020*/ 	.byte	0x00, 0x00, 0x00, 0x00


//--------------------- .nv.info._Z6reducePiS_i   --------------------------
	.section	.nv.info._Z6reducePiS_i,"",@"SHT_CUDA_INFO"
	.sectionflags	@""
	.align	4


	//----- nvinfo : EIATTR_CUDA_API_VERSION
	.align		4
        /*0000*/ 	.byte	0x04, 0x37
        /*0002*/ 	.short	(.L_7 - .L_6)
.L_6:
        /*0004*/ 	.word	0x00000082


	//----- nvinfo : EIATTR_KPARAM_INFO
	.align		4
.L_7:
        /*0008*/ 	.byte	0x04, 0x17
        /*000a*/ 	.short	(.L_9 - .L_8)
.L_8:
        /*000c*/ 	.word	0x00000000
        /*0010*/ 	.short	0x0002
        /*0012*/ 	.short	0x0010
        /*0014*/ 	.byte	0x00, 0xf0, 0x11, 0x00


	//----- nvinfo : EIATTR_KPARAM_INFO
	.align		4
.L_9:
        /*0018*/ 	.byte	0x04, 0x17
        /*001a*/ 	.short	(.L_11 - .L_10)
.L_10:
        /*001c*/ 	.word	0x00000000
        /*0020*/ 	.short	0x0001
        /*0022*/ 	.short	0x0008
        /*0024*/ 	.byte	0x00, 0xf5, 0x21, 0x00


	//----- nvinfo : EIATTR_KPARAM_INFO
	.align		4
.L_11:
        /*0028*/ 	.byte	0x04, 0x17
        /*002a*/ 	.short	(.L_13 - .L_12)
.L_12:
        /*002c*/ 	.word	0x00000000
        /*0030*/ 	.short	0x0000
        /*0032*/ 	.short	0x0000
        /*0034*/ 	.byte	0x00, 0xf5, 0x21, 0x00


	//----- nvinfo : EIATTR_SPARSE_MMA_MASK
	.align		4
.L_13:
        /*0038*/ 	.byte	0x03, 0x50
        /*003a*/ 	.short	0x0000


	//----- nvinfo : EIATTR_MAXREG_COUNT
	.align		4
        /*003c*/ 	.byte	0x03, 0x1b
        /*003e*/ 	.short	0x00ff


	//----- nvinfo : EIATTR_NUM_BARRIERS
	.align		4
        /*0040*/ 	.byte	0x02, 0x4c
        /*0042*/ 	.byte	0x01
	.zero		1


	//----- nvinfo : EIATTR_MERCURY_ISA_VERSION
	.align		4
        /*0044*/ 	.byte	0x03, 0x5f
        /*0046*/ 	.short	0x0101


	//----- nvinfo : EIATTR_INT_WARP_WIDE_INSTR_OFFSETS
	.align		4
        /*0048*/ 	.byte	0x04, 0x31
        /*004a*/ 	.short	(.L_15 - .L_14)


	//   ....[0]....
.L_14:
        /*004c*/ 	.word	0x00000370


	//   ....[1]....
        /*0050*/ 	.word	0x00000390


	//----- nvinfo : EIATTR_COOP_GROUP_MASK_REGIDS
	.align		4
.L_15:
        /*0054*/ 	.byte	0x04, 0x29
        /*0056*/ 	.short	(.L_17 - .L_16)


	//   ....[0]....
.L_16:
        /*0058*/ 	.word	0xffffffff


	//   ....[1]....
        /*005c*/ 	.word	0xffffffff


	//----- nvinfo : EIATTR_COOP_GROUP_INSTR_OFFSETS
	.align		4
.L_17:
        /*0060*/ 	.byte	0x04, 0x28
        /*0062*/ 	.short	(.L_19 - .L_18)


	//   ....[0]....
.L_18:
        /*0064*/ 	.word	0x000002c0


	//   ....[1]....
        /*0068*/ 	.word	0x00000330


	//----- nvinfo : EIATTR_VRC_CTA_INIT_COUNT
	.align		4
.L_19:
        /*006c*/ 	.byte	0x02, 0x4a
	.zero		1
	.zero		1


	//----- nvinfo : EIATTR_EXIT_INSTR_OFFSETS
	.align		4
        /*0070*/ 	.byte	0x04, 0x1c
        /*0072*/ 	.short	(.L_21 - .L_20)


	//   ....[0]....
.L_20:
        /*0074*/ 	.word	0x00000350


	//   ....[1]....
        /*0078*/ 	.word	0x000003e0


	//----- nvinfo : EIATTR_CRS_STACK_SIZE
	.align		4
.L_21:
        /*007c*/ 	.byte	0x04, 0x1e
        /*007e*/ 	.short	(.L_23 - .L_22)
.L_22:
        /*0080*/ 	.word	0x00000000


	//----- nvinfo : EIATTR_CBANK_PARAM_SIZE
	.align		4
.L_23:
        /*0084*/ 	.byte	0x03, 0x19
        /*0086*/ 	.short	0x0014


	//----- nvinfo : EIATTR_PARAM_CBANK
	.align		4
        /*0088*/ 	.byte	0x04, 0x0a
        /*008a*/ 	.short	(.L_25 - .L_24)
	.align		4
.L_24:
        /*008c*/ 	.word	index@(.nv.constant0._Z6reducePiS_i)
        /*0090*/ 	.short	0x0380
        /*0092*/ 	.short	0x0014


	//----- nvinfo : EIATTR_SW_WAR
	.align		4
.L_25:
        /*0094*/ 	.byte	0x04, 0x36
        /*0096*/ 	.short	(.L_27 - .L_26)
.L_26:
        /*0098*/ 	.word	0x00000008
.L_27:


//--------------------- .nv.callgraph             --------------------------
	.section	.nv.callgraph,"",@"SHT_CUDA_CALLGRAPH"
	.align	4
	.sectionentsize	8
	.align		4
        /*0000*/ 	.word	0x00000000
	.align		4
        /*0004*/ 	.word	0xffffffff
	.align		4
        /*0008*/ 	.word	0x00000000
	.align		4
        /*000c*/ 	.word	0xfffffffe
	.align		4
        /*0010*/ 	.word	0x00000000
	.align		4
        /*0014*/ 	.word	0xfffffffd
	.align		4
        /*0018*/ 	.word	0x00000000
	.align		4
        /*001c*/ 	.word	0xfffffffc


//--------------------- .text._Z6reducePiS_i      --------------------------
	.section	.text._Z6reducePiS_i,"ax",@progbits
	.align	128
        .global         _Z6reducePiS_i
        .type           _Z6reducePiS_i,@function
        .size           _Z6reducePiS_i,(.L_x_6 - _Z6reducePiS_i)
        .other          _Z6reducePiS_i,@"STO_CUDA_ENTRY STV_DEFAULT"
_Z6reducePiS_i:
.text._Z6reducePiS_i:
[----:B------:R-:W-:Y:S01]  /*0000*/  LDC R1, c[0x0][0x37c] ;  /* 0x0000df00ff017b82 */ /* 0x000fe20000000800 */
[----:B------:R-:W0:Y:S01]  /*0010*/  S2R R13, SR_TID.X ;  /* 0x00000000000d7919 */ /* 0x000e220000002100 */
[----:B------:R-:W1:Y:S06]  /*0020*/  LDCU UR5, c[0x0][0x390] ;  /* 0x00007200ff0577ac */ /* 0x000e6c0008000800 */
[----:B------:R-:W0:Y:S01]  /*0030*/  S2UR UR6, SR_CTAID.X ;  /* 0x00000000000679c3 */ /* 0x000e220000002500 */
[----:B------:R-:W-:Y:S01]  /*0040*/  BSSY.RECONVERGENT B0, `(.L_x_0) ;  /* 0x0000017000007945 */ /* 0x000fe20003800200 */
[----:B------:R-:W2:Y:S01]  /*0050*/  S2R R10, SR_TID.Y ;  /* 0x00000000000a7919 */ /* 0x000ea20000002200 */
[----:B------:R-:W-:Y:S01]  /*0060*/  IMAD.MOV.U32 R8, RZ, RZ, RZ ;  /* 0x000000ffff087224 */ /* 0x000fe200078e00ff */
[----:B------:R-:W3:Y:S04]  /*0070*/  S2R R15, SR_TID.Z ;  /* 0x00000000000f7919 */ /* 0x000ee80000002300 */
[----:B------:R-:W0:Y:S01]  /*0080*/  LDC R11, c[0x0][0x360] ;  /* 0x0000d800ff0b7b82 */ /* 0x000e220000000800 */
[----:B-1----:R-:W-:-:S04]  /*0090*/  USHF.R.S32.HI UR4, URZ, 0x1f, UR5 ;  /* 0x0000001fff047899 */ /* 0x002fc80008011405 */
[----:B------:R-:W-:-:S04]  /*00a0*/  ULEA.HI UR4, UR4, UR5, URZ, 0x2 ;  /* 0x0000000504047291 */ /* 0x000fc8000f8f10ff */
[----:B------:R-:W-:Y:S01]  /*00b0*/  USHF.R.S32.HI UR4, URZ, 0x2, UR4 ;  /* 0x00000002ff047899 */ /* 0x000fe20008011404 */
[----:B0-----:R-:W-:Y:S01]  /*00c0*/  IMAD R0, R11, UR6, R13 ;  /* 0x000000060b007c24 */ /* 0x001fe2000f8e020d */
[----:B------:R-:W0:Y:S04]  /*00d0*/  LDCU.64 UR6, c[0x0][0x358] ;  /* 0x00006b00ff0677ac */ /* 0x000e280008000a00 */
[----:B------:R-:W-:-:S13]  /*00e0*/  ISETP.GE.AND P0, PT, R0, UR4, PT ;  /* 0x0000000400007c0c */ /* 0x000fda000bf06270 */
[----:B--23--:R-:W-:Y:S05]  /*00f0*/  @P0 BRA `(.L_x_1) ;  /* 0x00000000002c0947 */ /* 0x00cfea0003800000 */
[----:B------:R-:W1:Y:S01]  /*0100*/  LDC.64 R2, c[0x0][0x380] ;  /* 0x0000e000ff027b82 */ /* 0x000e620000000a00 */
[----:B------:R-:W2:Y:S01]  /*0110*/  LDCU UR5, c[0x0][0x370] ;  /* 0x00006e00ff0577ac */ /* 0x000ea20008000800 */
[----:B------:R-:W-:Y:S02]  /*0120*/  IMAD.MOV.U32 R8, RZ, RZ, RZ ;  /* 0x000000ffff087224 */ /* 0x000fe400078e00ff */
[----:B--2---:R-:W-:-:S07]  /*0130*/  IMAD R9, R11, UR5, RZ ;  /* 0x000000050b097c24 */ /* 0x004fce000f8e02ff */
.L_x_2:
[----:B-1----:R-:W-:-:S06]  /*0140*/  IMAD.WIDE R4, R0, 0x10, R2 ;  /* 0x0000001000047825 */ /* 0x002fcc00078e0202 */
[----:B0-----:R-:W2:Y:S01]  /*0150*/  LDG.E.128 R4, desc[UR6][R4.64] ;  /* 0x0000000604047981 */ /* 0x001ea2000c1e1d00 */
[----:B------:R-:W-:-:S04]  /*0160*/  IADD3 R0, PT, PT, R9, R0, RZ ;  /* 0x0000000009007210 */ /* 0x000fc80007ffe0ff */
[----:B------:R-:W-:Y:S02]  /*0170*/  ISETP.GE.AND P0, PT, R0, UR4, PT ;  /* 0x0000000400007c0c */ /* 0x000fe4000bf06270 */
[----:B--2---:R-:W-:-:S04]  /*0180*/  IADD3 R8, PT, PT, R5, R4, R8 ;  /* 0x0000000405087210 */ /* 0x004fc80007ffe008 */
[----:B------:R-:W-:-:S07]  /*0190*/  IADD3 R8, PT, PT, R7, R8, R6 ;  /* 0x0000000807087210 */ /* 0x000fce0007ffe006 */
[----:B------:R-:W-:Y:S05]  /*01a0*/  @!P0 BRA `(.L_x_2) ;  /* 0xfffffffc00e48947 */ /* 0x000fea000383ffff */
.L_x_1:
[----:B0-----:R-:W-:Y:S05]  /*01b0*/  BSYNC.RECONVERGENT B0 ;  /* 0x0000000000007941 */ /* 0x001fea0003800200 */
.L_x_0:
[----:B------:R-:W0:Y:S01]  /*01c0*/  LDCU UR4, c[0x0][0x364] ;  /* 0x00006c80ff0477ac */ /* 0x000e220008000800 */
[----:B------:R-:W1:Y:S01]  /*01d0*/  LDCU UR5, c[0x0][0x368] ;  /* 0x00006d00ff0577ac */ /* 0x000e620008000800 */
[----:B0-----:R-:W-:Y:S02]  /*01e0*/  IMAD R2, R11, UR4, RZ ;  /* 0x000000040b027c24 */ /* 0x001fe4000f8e02ff */
[----:B------:R-:W-:Y:S02]  /*01f0*/  IMAD R0, R15, UR4, R10 ;  /* 0x000000040f007c24 */ /* 0x000fe4000f8e020a */
[----:B-1----:R-:W-:Y:S02]  /*0200*/  IMAD R2, R2, UR5, RZ ;  /* 0x0000000502027c24 */ /* 0x002fe4000f8e02ff */
[----:B------:R-:W-:-:S03]  /*0210*/  IMAD R0, R0, R11, RZ ;  /* 0x0000000b00007224 */ /* 0x000fc600078e02ff */
[----:B------:R-:W-:Y:S02]  /*0220*/  ISETP.GE.U32.AND P1, PT, R2, 0x2, PT ;  /* 0x000000020200780c */ /* 0x000fe40003f26070 */
[----:B------:R-:W-:-:S11]  /*0230*/  LOP3.LUT P0, RZ, R0, R13, RZ, 0xfc, !PT ;  /* 0x0000000d00ff7212 */ /* 0x000fd6000780fcff */
[----:B------:R-:W-:Y:S05]  /*0240*/  @!P1 BRA `(.L_x_3) ;  /* 0x0000000000409947 */ /* 0x000fea0003800000 */
[----:B------:R-:W0:Y:S01]  /*0250*/  S2UR UR5, SR_CgaCtaId ;  /* 0x00000000000579c3 */ /* 0x000e220000008800 */
[----:B------:R-:W-:Y:S01]  /*0260*/  UMOV UR4, 0x400 ;  /* 0x0000040000047882 */ /* 0x000fe20000000000 */
[----:B------:R-:W-:Y:S01]  /*0270*/  IMAD.IADD R0, R0, 0x1, R13 ;  /* 0x0000000100007824 */ /* 0x000fe200078e020d */
[----:B0-----:R-:W-:-:S06]  /*0280*/  ULEA UR4, UR5, UR4, 0x18 ;  /* 0x0000000405047291 */ /* 0x001fcc000f8ec0ff */
[----:B------:R-:W-:-:S07]  /*0290*/  LEA R3, R0, UR4, 0x2 ;  /* 0x0000000400037c11 */ /* 0x000fce000f8e10ff */
.L_x_4:
[----:B------:R-:W-:Y:S01]  /*02a0*/  SHF.R.U32.HI R6, RZ, 0x1, R2 ;  /* 0x00000001ff067819 */ /* 0x000fe20000011602 */
[----:B------:R-:W-:Y:S01]  /*02b0*/  STS [R3], R8 ;  /* 0x0000000803007388 */ /* 0x000fe20000000800 */
[----:B------:R-:W-:Y:S02]  /*02c0*/  BAR.SYNC.DEFER_BLOCKING 0x0 ;  /* 0x0000000000007b1d */ /* 0x000fe40000010000 */
[----:B------:R-:W-:Y:S02]  /*02d0*/  ISETP.GT.U32.AND P1, PT, R6, R0, PT ;  /* 0x000000000600720c */ /* 0x000fe40003f24070 */
[----:B------:R-:W-:Y:S02]  /*02e0*/  ISETP.GT.U32.AND P2, PT, R2, 0x3, PT ;  /* 0x000000030200780c */ /* 0x000fe40003f44070 */
[----:B------:R-:W-:-:S09]  /*02f0*/  MOV R2, R6 ;  /* 0x0000000600027202 */ /* 0x000fd20000000f00 */
[----:B------:R-:W-:-:S05]  /*0300*/  @P1 IMAD R4, R6, 0x4, R3 ;  /* 0x0000000406041824 */ /* 0x000fca00078e0203 */
[----:B------:R-:W0:Y:S02]  /*0310*/  @P1 LDS R5, [R4] ;  /* 0x0000000004051984 */ /* 0x000e240000000800 */
[----:B0-----:R-:W-:Y:S01]  /*0320*/  @P1 IMAD.IADD R8, R8, 0x1, R5 ;  /* 0x0000000108081824 */ /* 0x001fe200078e0205 */
[----:B------:R-:W-:Y:S06]  /*0330*/  BAR.SYNC.DEFER_BLOCKING 0x0 ;  /* 0x0000000000007b1d */ /* 0x000fec0000010000 */
[----:B------:R-:W-:Y:S05]  /*0340*/  @P2 BRA `(.L_x_4) ;  /* 0xfffffffc00d42947 */ /* 0x000fea000383ffff */
.L_x_3:
[----:B------:R-:W-:Y:S05]  /*0350*/  @P0 EXIT ;  /* 0x000000000000094d */ /* 0x000fea0003800000 */
[----:B------:R-:W0:Y:S01]  /*0360*/  S2R R0, SR_LANEID ;  /* 0x0000000000007919 */ /* 0x000e220000000000 */
[----:B------:R-:W1:Y:S08]  /*0370*/  REDUX.SUM UR5, R8 ;  /* 0x00000000080573c4 */ /* 0x000e70000000c000 */
[----:B------:R-:W2:Y:S01]  /*0380*/  LDC.64 R2, c[0x0][0x388] ;  /* 0x0000e200ff027b82 */ /* 0x000ea20000000a00 */
[----:B------:R-:W-:-:S02]  /*0390*/  VOTEU.ANY UR4, UPT, PT ;  /* 0x0000000000047886 */ /* 0x000fc400038e0100 */
[----:B------:R-:W-:Y:S01]  /*03a0*/  UFLO.U32 UR4, UR4 ;  /* 0x00000004000472bd */ /* 0x000fe200080e0000 */
[----:B-1----:R-:W-:-:S05]  /*03b0*/  MOV R5, UR5 ;  /* 0x0000000500057c02 */ /* 0x002fca0008000f00 */
[----:B0-----:R-:W-:-:S13]  /*03c0*/  ISETP.EQ.U32.AND P0, PT, R0, UR4, PT ;  /* 0x0000000400007c0c */ /* 0x001fda000bf02070 */
[----:B--2---:R-:W-:Y:S01]  /*03d0*/  @P0 REDG.E.ADD.STRONG.GPU desc[UR6][R2.64], R5 ;  /* 0x000000050200098e */ /* 0x004fe2000c12e106 */
[----:B------:R-:W-:Y:S05]  /*03e0*/  EXIT ;  /* 0x000000000000794d */ /* 0x000fea0003800000 */
.L_x_5:
[----:B------:R-:W-:-:S00]  /*03f0*/  BRA `(.L_x_5) ;  /* 0xfffffffc00fc7947 */ /* 0x000fc0000383ffff */
[----:B------:R-:W-:-:S00]  /*0400*/  NOP ;  /* 0x0000000000007918 */ /* 0x000fc00000000000 */
[----:B------:R-:W-:-:S00]  /*0410*/  NOP ;  /* 0x0000000000007918 */ /* 0x000fc00000000000 */
[----:B------:R-:W-:-:S00]  /*0420*/  NOP ;  /* 0x0000000000007918 */ /* 0x000fc00000000000 */
[----:B------:R-:W-:-:S00]  /*0430*/  NOP ;  /* 0x0000000000007918 */ /* 0x000fc00000000000 */
[----:B------:R-:W-:-:S00]  /*0440*/  NOP ;  /* 0x0000000000007918 */ /* 0x000fc00000000000 */
[----:B------:R-:W-:-:S00]  /*0450*/  NOP ;  /* 0x0000000000007918 */ /* 0x000fc00000000000 */
[----:B------:R-:W-:-:S00]  /*0460*/  NOP ;  /* 0x0000000000007918 */ /* 0x000fc00000000000 */
[----:B------:R-:W-:-:S00]  /*0470*/  NOP ;  /* 0x0000000000007918 */ /* 0x000fc00000000000 */
.L_x_6:


//--------------------- .nv.shared._Z6reducePiS_i --------------------------
	.section	.nv.shared._Z6reducePiS_i,"aw",@nobits
	.sectionflags	@""
	.align	16
	.zero		1024


//--------------------- .nv.shared.reserved.0     --------------------------
	.section	.nv.shared.reserved.0,"aw",@nobits
	.weak		__nv_reservedSMEM_offset_0_alias
	.size		__nv_reservedSMEM_offset_0_alias, 0, 64
	.other		__nv_reservedSMEM_offset_0_alias,@"STO_CUDA_RESERVED_SHARED STV_DEFAULT"
__nv_reservedSMEM_offset_0_alias:
	.zero		0
	.zero		64


//--------------------- .nv.constant0._Z6reducePiS_i --------------------------
	.section	.nv.constant0._Z6reducePiS_i,"a",@progbits
	.sectionflags	@""
	.align	4
.nv.constant0._Z6reducePiS_i:
	.zero		916


//--------------------- SYMBOLS --------------------------

	.type		.nv.reservedSmem.offset0,@object
	.size		.nv.reservedSmem.offset0,0x4
	.type		.nv.reservedSmem.cap,@object
	.size		.nv.reservedSmem.cap,0x4
